	.headerflags	@"EF_CUDA_TEXMODE_UNIFIED EF_CUDA_64BIT_ADDRESS EF_CUDA_ACCELERATORS EF_CUDA_SM90 EF_CUDA_VIRTUAL_SM(EF_CUDA_SM90)"
	.elftype	@"ET_EXEC"


//--------------------- .nv.info                  --------------------------
	.section	.nv.info,"",@"SHT_CUDA_INFO"
	.align	4


	//----- nvinfo : EIATTR_REGCOUNT
	.align		4
        /*0000*/ 	.byte	0x04, 0x2f
        /*0002*/ 	.short	(.L_2 - .L_1)
	.align		4
.L_1:
        /*0004*/ 	.word	index@(triton_poi_fused_tanh_2)
        /*0008*/ 	.word	0x0000000a


	//----- nvinfo : EIATTR_MIN_STACK_SIZE
	.align		4
.L_2:
        /*000c*/ 	.byte	0x04, 0x12
        /*000e*/ 	.short	(.L_4 - .L_3)
	.align		4
.L_3:
        /*0010*/ 	.word	index@(triton_poi_fused_tanh_2)
        /*0014*/ 	.word	0x00000000


	//----- nvinfo : EIATTR_FRAME_SIZE
	.align		4
.L_4:
        /*0018*/ 	.byte	0x04, 0x11
        /*001a*/ 	.short	(.L_6 - .L_5)
	.align		4
.L_5:
        /*001c*/ 	.word	index@(triton_poi_fused_tanh_2)
        /*0020*/ 	.word	0x00000000


	//----- nvinfo : EIATTR_MIN_STACK_SIZE
	.align		4
.L_6:
        /*0024*/ 	.byte	0x04, 0x12
        /*0026*/ 	.short	(.L_8 - .L_7)
	.align		4
.L_7:
        /*0028*/ 	.word	index@(triton_poi_fused_tanh_2)
        /*002c*/ 	.word	0x00000000
.L_8:


//--------------------- .nv.info.triton_poi_fused_tanh_2 --------------------------
	.section	.nv.info.triton_poi_fused_tanh_2,"",@"SHT_CUDA_INFO"
	.sectionflags	@""
	.align	4


	//----- nvinfo : EIATTR_CUDA_API_VERSION
	.align		4
        /*0000*/ 	.byte	0x04, 0x37
        /*0002*/ 	.short	(.L_10 - .L_9)
.L_9:
        /*0004*/ 	.word	0x0000007c


	//----- nvinfo : EIATTR_KPARAM_INFO
	.align		4
.L_10:
        /*0008*/ 	.byte	0x04, 0x17
        /*000a*/ 	.short	(.L_12 - .L_11)
.L_11:
        /*000c*/ 	.word	0x00000000
        /*0010*/ 	.short	0x0002
        /*0012*/ 	.short	0x0010
        /*0014*/ 	.byte	0x00, 0xf0, 0x11, 0x00


	//----- nvinfo : EIATTR_KPARAM_INFO
	.align		4
.L_12:
        /*0018*/ 	.byte	0x04, 0x17
        /*001a*/ 	.short	(.L_14 - .L_13)
.L_13:
        /*001c*/ 	.word	0x00000000
        /*0020*/ 	.short	0x0001
        /*0022*/ 	.short	0x0008
        /*0024*/ 	.byte	0x00, 0xf4, 0x21, 0x00


	//----- nvinfo : EIATTR_KPARAM_INFO
	.align		4
.L_14:
        /*0028*/ 	.byte	0x04, 0x17
        /*002a*/ 	.short	(.L_16 - .L_15)
.L_15:
        /*002c*/ 	.word	0x00000000
        /*0030*/ 	.short	0x0000
        /*0032*/ 	.short	0x0000
        /*0034*/ 	.byte	0x00, 0xf4, 0x21, 0x00


	//----- nvinfo : EIATTR_SPARSE_MMA_MASK
	.align		4
.L_16:
        /*0038*/ 	.byte	0x03, 0x50
        /*003a*/ 	.short	0x0000


	//----- nvinfo : EIATTR_MAXREG_COUNT
	.align		4
        /*003c*/ 	.byte	0x03, 0x1b
        /*003e*/ 	.short	0x00ff


	//----- nvinfo : EIATTR_EXIT_INSTR_OFFSETS
	.align		4
        /*0040*/ 	.byte	0x04, 0x1c
        /*0042*/ 	.short	(.L_18 - .L_17)


	//   ....[0]....
.L_17:
        /*0044*/ 	.word	0x00000270


	//   ....[1]....
        /*0048*/ 	.word	0x00000290


	//----- nvinfo : EIATTR_REQNTID
	.align		4
.L_18:
        /*004c*/ 	.byte	0x04, 0x10
        /*004e*/ 	.short	(.L_20 - .L_19)
.L_19:
        /*0050*/ 	.word	0x00000080
        /*0054*/ 	.word	0x00000001
        /*0058*/ 	.word	0x00000001


	//----- nvinfo : EIATTR_CRS_STACK_SIZE
	.align		4
.L_20:
        /*005c*/ 	.byte	0x04, 0x1e
        /*005e*/ 	.short	(.L_22 - .L_21)
.L_21:
        /*0060*/ 	.word	0x00000000


	//----- nvinfo : EIATTR_CBANK_PARAM_SIZE
	.align		4
.L_22:
        /*0064*/ 	.byte	0x03, 0x19
        /*0066*/ 	.short	0x0014


	//----- nvinfo : EIATTR_PARAM_CBANK
	.align		4
        /*0068*/ 	.byte	0x04, 0x0a
        /*006a*/ 	.short	(.L_24 - .L_23)
	.align		4
.L_23:
        /*006c*/ 	.word	index@(.nv.constant0.triton_poi_fused_tanh_2)
        /*0070*/ 	.short	0x0210
        /*0072*/ 	.short	0x0014


	//----- nvinfo : EIATTR_SW_WAR
	.align		4
.L_24:
        /*0074*/ 	.byte	0x04, 0x36
        /*0076*/ 	.short	(.L_26 - .L_25)
.L_25:
        /*0078*/ 	.word	0x00000008
.L_26:


//--------------------- .nv.callgraph             --------------------------
	.section	.nv.callgraph,"",@"SHT_CUDA_CALLGRAPH"
	.align	4
	.sectionentsize	8
	.align		4
        /*0000*/ 	.word	0x00000000
	.align		4
        /*0004*/ 	.word	0xffffffff
	.align		4
        /*0008*/ 	.word	0x00000000
	.align		4
        /*000c*/ 	.word	0xfffffffe
	.align		4
        /*0010*/ 	.word	0x00000000
	.align		4
        /*0014*/ 	.word	0xfffffffd
	.align		4
        /*0018*/ 	.word	0x00000000
	.align		4
        /*001c*/ 	.word	0xfffffffc


//--------------------- .nv.constant4             --------------------------
	.section	.nv.constant4,"a",@progbits
	.align	8
	.align		8
.nv.constant4:
        /*0000*/ 	.dword	_$_str


//--------------------- .text.triton_poi_fused_tanh_2 --------------------------
	.section	.text.triton_poi_fused_tanh_2,"ax",@progbits
	.align	128
        .global         triton_poi_fused_tanh_2
        .type           triton_poi_fused_tanh_2,@function
        .size           triton_poi_fused_tanh_2,(.L_x_6 - triton_poi_fused_tanh_2)
        .other          triton_poi_fused_tanh_2,@"STO_CUDA_ENTRY STV_DEFAULT"
triton_poi_fused_tanh_2:
.text.triton_poi_fused_tanh_2:
[----:B------:R-:W0:Y:S02]  /*0000*/  LDC R1, c[0x0][0x28] ;  /* 0x00000a00ff017b82 */ /* 0x000e240000000800 */
[----:B------:R-:W1:Y:S01]  /*0010*/  S2R R0, SR_TID.X ;  /* 0x0000000000007919 */ /* 0x000e620000002100 */
[----:B------:R-:W2:Y:S01]  /*0020*/  LDC.64 R2, c[0x0][0x210] ;  /* 0x00008400ff027b82 */ /* 0x000ea20000000a00 */
[----:B------:R-:W-:Y:S01]  /*0030*/  ULDC.64 UR4, c[0x0][0x208] ;  /* 0x0000820000047ab9 */ /* 0x000fe20000000a00 */
[----:B------:R-:W-:Y:S01]  /*0040*/  BSSY B0, `(.L_x_0) ;  /* 0x000000a000007945 */ /* 0x000fe20003800000 */
[----:B------:R-:W3:Y:S01]  /*0050*/  S2R R5, SR_CTAID.X ;  /* 0x0000000000057919 */ /* 0x000ee20000002500 */
[----:B------:R-:W-:Y:S01]  /*0060*/  HFMA2.MMA R4, -RZ, RZ, 0, 0 ;  /* 0x00000000ff047435 */ /* 0x000fe200000001ff */
[----:B-1----:R-:W-:-:S04]  /*0070*/  LOP3.LUT R0, R0, 0x7f, RZ, 0xc0, !PT ;  /* 0x0000007f00007812 */ /* 0x002fc800078ec0ff */
[----:B---3--:R-:W-:-:S04]  /*0080*/  LEA R5, R5, R0, 0x7 ;  /* 0x0000000005057211 */ /* 0x008fc800078e38ff */
[C---:B------:R-:W-:Y:S02]  /*0090*/  ISETP.GE.AND P0, PT, R5.reuse, 0x100, PT ;  /* 0x000001000500780c */ /* 0x040fe40003f06270 */
[----:B------:R-:W-:-:S05]  /*00a0*/  SHF.L.U32 R7, R5, 0x1, RZ ;  /* 0x0000000105077819 */ /* 0x000fca00000006ff */
[----:B--2---:R-:W-:-:S06]  /*00b0*/  IMAD.WIDE R2, R7, 0x4, R2 ;  /* 0x0000000407027825 */ /* 0x004fcc00078e0202 */
[----:B------:R-:W-:Y:S05]  /*00c0*/  @P0 BRA `(.L_x_1) ;  /* 0x0000000000040947 */ /* 0x000fea0003800000 */
[----:B------:R1:W5:Y:S02]  /*00d0*/  LDG.E.EL R4, desc[UR4][R2.64] ;  /* 0x0000000402047981 */ /* 0x000364000c2e1900 */
.L_x_1:
[----:B------:R-:W-:Y:S05]  /*00e0*/  BSYNC B0 ;  /* 0x0000000000007941 */ /* 0x000fea0003800000 */
.L_x_0:
[----:B-----5:R-:W-:Y:S01]  /*00f0*/  FADD.FTZ R6, |R4|, -RZ ;  /* 0x800000ff04067221 */ /* 0x020fe20000010200 */
[----:B------:R-:W-:Y:S04]  /*0100*/  BSSY B0, `(.L_x_2) ;  /* 0x0000014000007945 */ /* 0x000fe80003800000 */
[----:B------:R-:W-:-:S13]  /*0110*/  FSETP.GE.AND P1, PT, R6, 0.60000002384185791016, PT ;  /* 0x3f19999a0600780b */ /* 0x000fda0003f26000 */
[----:B------:R-:W-:Y:S05]  /*0120*/  @!P1 BRA `(.L_x_3) ;  /* 0x0000000000289947 */ /* 0x000fea0003800000 */
[C---:B------:R-:W-:Y:S01]  /*0130*/  FMUL R0, R6.reuse, 2.8853900432586669922 ;  /* 0x4038aa3b06007820 */ /* 0x040fe20000400000 */
[----:B-1----:R-:W-:Y:S02]  /*0140*/  MOV R3, 0x3f800000 ;  /* 0x3f80000000037802 */ /* 0x002fe40000000f00 */
[----:B------:R-:W-:-:S03]  /*0150*/  FSETP.GE.AND P1, PT, R6, 9.010913848876953125, PT ;  /* 0x41102cb40600780b */ /* 0x000fc60003f26000 */
[----:B------:R-:W1:Y:S02]  /*0160*/  MUFU.EX2 R0, R0 ;  /* 0x0000000000007308 */ /* 0x000e640000000800 */
[----:B-1----:R-:W-:-:S06]  /*0170*/  FADD R2, R0, 1 ;  /* 0x3f80000000027421 */ /* 0x002fcc0000000000 */
[----:B------:R-:W1:Y:S02]  /*0180*/  MUFU.RCP R2, R2 ;  /* 0x0000000200027308 */ /* 0x000e640000001000 */
[----:B-1----:R-:W-:-:S05]  /*0190*/  FFMA.FTZ R3, R2, -2, R3 ;  /* 0xc000000002037823 */ /* 0x002fca0000010003 */
[----:B------:R-:W-:-:S04]  /*01a0*/  FSEL R3, R3, 1, !P1 ;  /* 0x3f80000003037808 */ /* 0x000fc80004800000 */
[----:B------:R-:W-:Y:S01]  /*01b0*/  LOP3.LUT R7, R3, 0x80000000, R4, 0xf8, !PT ;  /* 0x8000000003077812 */ /* 0x000fe200078ef804 */
[----:B------:R-:W-:Y:S06]  /*01c0*/  BRA `(.L_x_4) ;  /* 0x00000000001c7947 */ /* 0x000fec0003800000 */
.L_x_3:
[----:B------:R-:W-:Y:S01]  /*01d0*/  HFMA2.MMA R0, -RZ, RZ, 1.125, -9232 ;  /* 0x3c80f082ff007435 */ /* 0x000fe200000001ff */
[----:B-1----:R-:W-:-:S09]  /*01e0*/  FMUL R3, R4, R4 ;  /* 0x0000000404037220 */ /* 0x002fd20000400000 */
[----:B------:R-:W-:-:S04]  /*01f0*/  FFMA.FTZ R0, R3, R0, -0.052303962409496307373 ;  /* 0xbd563cae03007423 */ /* 0x000fc80000010000 */
[----:B------:R-:W-:-:S04]  /*0200*/  FFMA.FTZ R0, R3, R0, 0.1331529766321182251 ;  /* 0x3e08594103007423 */ /* 0x000fc80000010000 */
[----:B------:R-:W-:-:S04]  /*0210*/  FFMA.FTZ R0, R3, R0, -0.33332768082618713379 ;  /* 0xbeaaa9ed03007423 */ /* 0x000fc80000010000 */
[----:B------:R-:W-:-:S04]  /*0220*/  FFMA.FTZ R3, R3, R0, RZ ;  /* 0x0000000003037223 */ /* 0x000fc800000100ff */
[----:B------:R-:W-:-:S07]  /*0230*/  FFMA.FTZ R7, R3, R4, R4 ;  /* 0x0000000403077223 */ /* 0x000fce0000010004 */
.L_x_4:
[----:B------:R-:W-:Y:S05]  /*0240*/  BSYNC B0 ;  /* 0x0000000000007941 */ /* 0x000fea0003800000 */
.L_x_2:
[----:B------:R-:W1:Y:S02]  /*0250*/  LDC.64 R2, c[0x0][0x218] ;  /* 0x00008600ff027b82 */ /* 0x000e640000000a00 */
[----:B-1----:R-:W-:Y:S01]  /*0260*/  IMAD.WIDE R2, R5, 0x4, R2 ;  /* 0x0000000405027825 */ /* 0x002fe200078e0202 */
[----:B------:R-:W-:Y:S06]  /*0270*/  @P0 EXIT ;  /* 0x000000000000094d */ /* 0x000fec0003800000 */
[----:B------:R-:W-:Y:S01]  /*0280*/  STG.E desc[UR4][R2.64], R7 ;  /* 0x0000000702007986 */ /* 0x000fe2000c101904 */
[----:B------:R-:W-:Y:S05]  /*0290*/  EXIT ;  /* 0x000000000000794d */ /* 0x000fea0003800000 */
.L_x_5:
[----:B------:R-:W-:-:S00]  /*02a0*/  BRA `(.L_x_5) ;  /* 0xfffffffc00fc7947 */ /* 0x000fc0000383ffff */
[----:B------:R-:W-:-:S00]  /*02b0*/  NOP ;  /* 0x0000000000007918 */ /* 0x000fc00000000000 */
        /* <DEDUP_REMOVED lines=12> */
.L_x_6:


//--------------------- .nv.global.init           --------------------------
	.section	.nv.global.init,"aw",@progbits
.nv.global.init:
	.type		_$_str,@object
	.size		_$_str,(.L_0 - _$_str)
_$_str:
        /*0000*/ 	.byte	0x5f, 0x5f, 0x43, 0x55, 0x44, 0x41, 0x5f, 0x46, 0x54, 0x5a, 0x00
.L_0:


//--------------------- .nv.constant0.triton_poi_fused_tanh_2 --------------------------
	.section	.nv.constant0.triton_poi_fused_tanh_2,"a",@progbits
	.sectionflags	@""
	.align	4
.nv.constant0.triton_poi_fused_tanh_2:
	.zero		548
